//
// Generated by NVIDIA NVVM Compiler
//
// Compiler Build ID: CL-36424714
// Cuda compilation tools, release 13.0, V13.0.88
// Based on NVVM 20.0.0
//

.version 9.0
.target sm_100
.address_size 64

	// .globl	_Z14kernel_loopingPfjm

.visible .entry _Z14kernel_loopingPfjm(
	.param .u64 .ptr .align 1 _Z14kernel_loopingPfjm_param_0,
	.param .u32 _Z14kernel_loopingPfjm_param_1,
	.param .u64 _Z14kernel_loopingPfjm_param_2
)
{
	.reg .pred 	%p<25>;
	.reg .b32 	%r<7>;
	.reg .b32 	%f<31>;
	.reg .b64 	%rd<78>;

	ld.param.u64 	%rd39, [_Z14kernel_loopingPfjm_param_0];
	ld.param.u32 	%r1, [_Z14kernel_loopingPfjm_param_1];
	ld.param.u64 	%rd38, [_Z14kernel_loopingPfjm_param_2];
	cvta.to.global.u64 	%rd1, %rd39;
	setp.eq.s64 	%p1, %rd38, 0;
	@%p1 bra 	$L__BB0_41;
	mov.u32 	%r2, %nctaid.x;
	cvt.u64.u32 	%rd2, %r2;
	mov.u32 	%r3, %ntid.x;
	mov.u32 	%r4, %ctaid.x;
	mov.u32 	%r5, %tid.x;
	mad.lo.s32 	%r6, %r4, %r3, %r5;
	cvt.u64.u32 	%rd3, %r6;
	cvt.u64.u32 	%rd4, %r1;
	and.b64  	%rd5, %rd38, 7;
	setp.lt.u64 	%p2, %rd38, 8;
	mov.b64 	%rd76, 0;
	@%p2 bra 	$L__BB0_20;
	and.b64  	%rd76, %rd38, -8;
	shl.b64 	%rd7, %rd2, 3;
	add.s64 	%rd41, %rd2, %rd3;
	shl.b64 	%rd8, %rd41, 2;
	shl.b64 	%rd9, %rd3, 2;
	mad.lo.s64 	%rd10, %rd2, 12, %rd9;
	mad.lo.s64 	%rd11, %rd2, 20, %rd9;
	mad.lo.s64 	%rd12, %rd2, 24, %rd9;
	mad.lo.s64 	%rd13, %rd2, 28, %rd9;
	mov.u64 	%rd72, %rd1;
	mov.u64 	%rd73, %rd3;
	mov.u64 	%rd74, %rd76;
$L__BB0_3:
	.pragma "nounroll";
	setp.ge.u64 	%p3, %rd73, %rd4;
	@%p3 bra 	$L__BB0_5;
	add.s64 	%rd42, %rd72, %rd9;
	ld.global.f32 	%f1, [%rd42];
	add.f32 	%f2, %f1, 0f40800000;
	st.global.f32 	[%rd42], %f2;
$L__BB0_5:
	add.s64 	%rd43, %rd2, %rd73;
	setp.ge.u64 	%p4, %rd43, %rd4;
	@%p4 bra 	$L__BB0_7;
	add.s64 	%rd44, %rd72, %rd8;
	ld.global.f32 	%f3, [%rd44];
	add.f32 	%f4, %f3, 0f40800000;
	st.global.f32 	[%rd44], %f4;
$L__BB0_7:
	shl.b64 	%rd45, %rd2, 1;
	add.s64 	%rd17, %rd45, %rd73;
	setp.ge.u64 	%p5, %rd17, %rd4;
	@%p5 bra 	$L__BB0_9;
	add.s64 	%rd46, %rd7, %rd9;
	add.s64 	%rd47, %rd72, %rd46;
	ld.global.f32 	%f5, [%rd47];
	add.f32 	%f6, %f5, 0f40800000;
	st.global.f32 	[%rd47], %f6;
$L__BB0_9:
	add.s64 	%rd18, %rd2, %rd17;
	setp.ge.u64 	%p6, %rd18, %rd4;
	@%p6 bra 	$L__BB0_11;
	add.s64 	%rd48, %rd72, %rd10;
	ld.global.f32 	%f7, [%rd48];
	add.f32 	%f8, %f7, 0f40800000;
	st.global.f32 	[%rd48], %f8;
$L__BB0_11:
	add.s64 	%rd19, %rd2, %rd18;
	setp.ge.u64 	%p7, %rd19, %rd4;
	@%p7 bra 	$L__BB0_13;
	shl.b64 	%rd49, %rd2, 4;
	add.s64 	%rd50, %rd49, %rd9;
	add.s64 	%rd51, %rd72, %rd50;
	ld.global.f32 	%f9, [%rd51];
	add.f32 	%f10, %f9, 0f40800000;
	st.global.f32 	[%rd51], %f10;
$L__BB0_13:
	add.s64 	%rd20, %rd2, %rd19;
	setp.ge.u64 	%p8, %rd20, %rd4;
	@%p8 bra 	$L__BB0_15;
	add.s64 	%rd52, %rd72, %rd11;
	ld.global.f32 	%f11, [%rd52];
	add.f32 	%f12, %f11, 0f40800000;
	st.global.f32 	[%rd52], %f12;
$L__BB0_15:
	add.s64 	%rd21, %rd2, %rd20;
	setp.ge.u64 	%p9, %rd21, %rd4;
	@%p9 bra 	$L__BB0_17;
	add.s64 	%rd53, %rd72, %rd12;
	ld.global.f32 	%f13, [%rd53];
	add.f32 	%f14, %f13, 0f40800000;
	st.global.f32 	[%rd53], %f14;
$L__BB0_17:
	add.s64 	%rd54, %rd2, %rd21;
	setp.ge.u64 	%p10, %rd54, %rd4;
	@%p10 bra 	$L__BB0_19;
	add.s64 	%rd55, %rd72, %rd13;
	ld.global.f32 	%f15, [%rd55];
	add.f32 	%f16, %f15, 0f40800000;
	st.global.f32 	[%rd55], %f16;
$L__BB0_19:
	add.s64 	%rd74, %rd74, -8;
	add.s64 	%rd73, %rd73, %rd7;
	shl.b64 	%rd56, %rd2, 5;
	add.s64 	%rd72, %rd72, %rd56;
	setp.ne.s64 	%p11, %rd74, 0;
	@%p11 bra 	$L__BB0_3;
$L__BB0_20:
	setp.eq.s64 	%p12, %rd5, 0;
	@%p12 bra 	$L__BB0_41;
	and.b64  	%rd26, %rd38, 3;
	setp.lt.u64 	%p13, %rd5, 4;
	@%p13 bra 	$L__BB0_31;
	mad.lo.s64 	%rd27, %rd76, %rd2, %rd3;
	setp.ge.u64 	%p14, %rd27, %rd4;
	@%p14 bra 	$L__BB0_24;
	shl.b64 	%rd57, %rd27, 2;
	add.s64 	%rd58, %rd1, %rd57;
	ld.global.f32 	%f17, [%rd58];
	add.f32 	%f18, %f17, 0f40800000;
	st.global.f32 	[%rd58], %f18;
$L__BB0_24:
	add.s64 	%rd28, %rd27, %rd2;
	setp.ge.u64 	%p15, %rd28, %rd4;
	@%p15 bra 	$L__BB0_26;
	shl.b64 	%rd59, %rd28, 2;
	add.s64 	%rd60, %rd1, %rd59;
	ld.global.f32 	%f19, [%rd60];
	add.f32 	%f20, %f19, 0f40800000;
	st.global.f32 	[%rd60], %f20;
$L__BB0_26:
	add.s64 	%rd29, %rd28, %rd2;
	setp.ge.u64 	%p16, %rd29, %rd4;
	@%p16 bra 	$L__BB0_28;
	shl.b64 	%rd61, %rd29, 2;
	add.s64 	%rd62, %rd1, %rd61;
	ld.global.f32 	%f21, [%rd62];
	add.f32 	%f22, %f21, 0f40800000;
	st.global.f32 	[%rd62], %f22;
$L__BB0_28:
	add.s64 	%rd30, %rd29, %rd2;
	setp.ge.u64 	%p17, %rd30, %rd4;
	@%p17 bra 	$L__BB0_30;
	shl.b64 	%rd63, %rd30, 2;
	add.s64 	%rd64, %rd1, %rd63;
	ld.global.f32 	%f23, [%rd64];
	add.f32 	%f24, %f23, 0f40800000;
	st.global.f32 	[%rd64], %f24;
$L__BB0_30:
	add.s64 	%rd76, %rd76, 4;
$L__BB0_31:
	setp.eq.s64 	%p18, %rd26, 0;
	@%p18 bra 	$L__BB0_41;
	setp.eq.s64 	%p19, %rd26, 1;
	@%p19 bra 	$L__BB0_38;
	mad.lo.s64 	%rd33, %rd76, %rd2, %rd3;
	setp.ge.u64 	%p20, %rd33, %rd4;
	@%p20 bra 	$L__BB0_35;
	shl.b64 	%rd65, %rd33, 2;
	add.s64 	%rd66, %rd1, %rd65;
	ld.global.f32 	%f25, [%rd66];
	add.f32 	%f26, %f25, 0f40800000;
	st.global.f32 	[%rd66], %f26;
$L__BB0_35:
	add.s64 	%rd34, %rd33, %rd2;
	setp.ge.u64 	%p21, %rd34, %rd4;
	@%p21 bra 	$L__BB0_37;
	shl.b64 	%rd67, %rd34, 2;
	add.s64 	%rd68, %rd1, %rd67;
	ld.global.f32 	%f27, [%rd68];
	add.f32 	%f28, %f27, 0f40800000;
	st.global.f32 	[%rd68], %f28;
$L__BB0_37:
	add.s64 	%rd76, %rd76, 2;
$L__BB0_38:
	and.b64  	%rd69, %rd38, 1;
	setp.eq.b64 	%p22, %rd69, 1;
	not.pred 	%p23, %p22;
	@%p23 bra 	$L__BB0_41;
	mad.lo.s64 	%rd37, %rd76, %rd2, %rd3;
	setp.ge.u64 	%p24, %rd37, %rd4;
	@%p24 bra 	$L__BB0_41;
	shl.b64 	%rd70, %rd37, 2;
	add.s64 	%rd71, %rd1, %rd70;
	ld.global.f32 	%f29, [%rd71];
	add.f32 	%f30, %f29, 0f40800000;
	st.global.f32 	[%rd71], %f30;
$L__BB0_41:
	ret;

}


// ===== COMPILED SASS (sm_100) =====

	.target	sm_100

	.elftype	@"ET_EXEC"


//--------------------- .note.nv.tkinfo           --------------------------
	.section	.note.nv.tkinfo,"",@"SHT_NOTE"
	.sectionflags	@"SHF_NOTE_NV_TKINFO"
	.tkinfo
        /*0018*/ 	.word	0x00000002
        /*0030*/ 	.string	""
        /*0030*/ 	.string	"ptxas"
        /*0030*/ 	.string	"Cuda compilation tools, release 13.0, V13.0.88"
        /*0030*/ 	.string	"Build cuda_13.0.r13.0/compiler.36424714_0"
        /*0030*/ 	.string	"-arch sm_100 -m 64 "



//--------------------- .note.nv.cuinfo           --------------------------
	.section	.note.nv.cuinfo,"",@"SHT_NOTE"
	.sectionflags	@"SHF_NOTE_NV_CUINFO"
        /*0018*/ 	.short	0x0002
        /*001a*/ 	.short	0x0064
        /*001c*/ 	.short	0x0082
	.zero		2


//--------------------- .nv.info                  --------------------------
	.section	.nv.info,"",@"SHT_CUDA_INFO"
	.align	4


	//----- nvinfo : EIATTR_REGCOUNT
	.align		4
        /*0000*/ 	.byte	0x04, 0x2f
        /*0002*/ 	.short	(.L_1 - .L_0)
	.align		4
.L_0:
        /*0004*/ 	.word	index@(_Z14kernel_loopingPfjm)
        /*0008*/ 	.word	0x00000020


	//----- nvinfo : EIATTR_FRAME_SIZE
	.align		4
.L_1:
        /*000c*/ 	.byte	0x04, 0x11
        /*000e*/ 	.short	(.L_3 - .L_2)
	.align		4
.L_2:
        /*0010*/ 	.word	index@(_Z14kernel_loopingPfjm)
        /*0014*/ 	.word	0x00000000


	//----- nvinfo : EIATTR_MIN_STACK_SIZE
	.align		4
.L_3:
        /*0018*/ 	.byte	0x04, 0x12
        /*001a*/ 	.short	(.L_5 - .L_4)
	.align		4
.L_4:
        /*001c*/ 	.word	index@(_Z14kernel_loopingPfjm)
        /*0020*/ 	.word	0x00000000
.L_5:


//--------------------- .nv.compat                --------------------------
	.section	.nv.compat,"",@"SHT_CUDA_COMPAT_INFO"
	.align	4
        /*0000*/ 	.byte	0x02, 0x09, 0x00, 0x00, 0x02, 0x02, 0x01, 0x00, 0x02, 0x05, 0x05, 0x00, 0x03, 0x07, 0x01, 0x01
        /*0010*/ 	.byte	0x02, 0x03, 0x00, 0x00, 0x02, 0x06, 0x01, 0x00, 0x04, 0x0b, 0x08, 0x00, 0x09, 0x00, 0x00, 0x00
        /*0020*/ 	.byte	0x00, 0x00, 0x00, 0x00


//--------------------- .nv.info._Z14kernel_loopingPfjm --------------------------
	.section	.nv.info._Z14kernel_loopingPfjm,"",@"SHT_CUDA_INFO"
	.sectionflags	@""
	.align	4


	//----- nvinfo : EIATTR_CUDA_API_VERSION
	.align		4
        /*0000*/ 	.byte	0x04, 0x37
        /*0002*/ 	.short	(.L_7 - .L_6)
.L_6:
        /*0004*/ 	.word	0x00000082


	//----- nvinfo : EIATTR_KPARAM_INFO
	.align		4
.L_7:
        /*0008*/ 	.byte	0x04, 0x17
        /*000a*/ 	.short	(.L_9 - .L_8)
.L_8:
        /*000c*/ 	.word	0x00000000
        /*0010*/ 	.short	0x0002
        /*0012*/ 	.short	0x0010
        /*0014*/ 	.byte	0x00, 0xf0, 0x21, 0x00


	//----- nvinfo : EIATTR_KPARAM_INFO
	.align		4
.L_9:
        /*0018*/ 	.byte	0x04, 0x17
        /*001a*/ 	.short	(.L_11 - .L_10)
.L_10:
        /*001c*/ 	.word	0x00000000
        /*0020*/ 	.short	0x0001
        /*0022*/ 	.short	0x0008
        /*0024*/ 	.byte	0x00, 0xf0, 0x11, 0x00


	//----- nvinfo : EIATTR_KPARAM_INFO
	.align		4
.L_11:
        /*0028*/ 	.byte	0x04, 0x17
        /*002a*/ 	.short	(.L_13 - .L_12)
.L_12:
        /*002c*/ 	.word	0x00000000
        /*0030*/ 	.short	0x0000
        /*0032*/ 	.short	0x0000
        /*0034*/ 	.byte	0x00, 0xf5, 0x21, 0x00


	//----- nvinfo : EIATTR_SPARSE_MMA_MASK
	.align		4
.L_13:
        /*0038*/ 	.byte	0x03, 0x50
        /*003a*/ 	.short	0x0000


	//----- nvinfo : EIATTR_MAXREG_COUNT
	.align		4
        /*003c*/ 	.byte	0x03, 0x1b
        /*003e*/ 	.short	0x00ff


	//----- nvinfo : EIATTR_MERCURY_ISA_VERSION
	.align		4
        /*0040*/ 	.byte	0x03, 0x5f
        /*0042*/ 	.short	0x0101


	//----- nvinfo : EIATTR_VRC_CTA_INIT_COUNT
	.align		4
        /*0044*/ 	.byte	0x02, 0x4a
	.zero		1
	.zero		1


	//----- nvinfo : EIATTR_EXIT_INSTR_OFFSETS
	.align		4
        /*0048*/ 	.byte	0x04, 0x1c
        /*004a*/ 	.short	(.L_15 - .L_14)


	//   ....[0]....
.L_14:
        /*004c*/ 	.word	0x00000040


	//   ....[1]....
        /*0050*/ 	.word	0x00000850


	//   ....[2]....
        /*0054*/ 	.word	0x00000be0


	//   ....[3]....
        /*0058*/ 	.word	0x00000e30


	//   ....[4]....
        /*005c*/ 	.word	0x00000ed0


	//   ....[5]....
        /*0060*/ 	.word	0x00000f40


	//----- nvinfo : EIATTR_CRS_STACK_SIZE
	.align		4
.L_15:
        /*0064*/ 	.byte	0x04, 0x1e
        /*0066*/ 	.short	(.L_17 - .L_16)
.L_16:
        /*0068*/ 	.word	0x00000000


	//----- nvinfo : EIATTR_CBANK_PARAM_SIZE
	.align		4
.L_17:
        /*006c*/ 	.byte	0x03, 0x19
        /*006e*/ 	.short	0x0018


	//----- nvinfo : EIATTR_PARAM_CBANK
	.align		4
        /*0070*/ 	.byte	0x04, 0x0a
        /*0072*/ 	.short	(.L_19 - .L_18)
	.align		4
.L_18:
        /*0074*/ 	.word	index@(.nv.constant0._Z14kernel_loopingPfjm)
        /*0078*/ 	.short	0x0380
        /*007a*/ 	.short	0x0018


	//----- nvinfo : EIATTR_SW_WAR
	.align		4
.L_19:
        /*007c*/ 	.byte	0x04, 0x36
        /*007e*/ 	.short	(.L_21 - .L_20)
.L_20:
        /*0080*/ 	.word	0x00000008
.L_21:


//--------------------- .nv.callgraph             --------------------------
	.section	.nv.callgraph,"",@"SHT_CUDA_CALLGRAPH"
	.align	4
	.sectionentsize	8
	.align		4
        /*0000*/ 	.word	0x00000000
	.align		4
        /*0004*/ 	.word	0xffffffff
	.align		4
        /*0008*/ 	.word	0x00000000
	.align		4
        /*000c*/ 	.word	0xfffffffe
	.align		4
        /*0010*/ 	.word	0x00000000
	.align		4
        /*0014*/ 	.word	0xfffffffd
	.align		4
        /*0018*/ 	.word	0x00000000
	.align		4
        /*001c*/ 	.word	0xfffffffc


//--------------------- .text._Z14kernel_loopingPfjm --------------------------
	.section	.text._Z14kernel_loopingPfjm,"ax",@progbits
	.align	128
        .global         _Z14kernel_loopingPfjm
        .type           _Z14kernel_loopingPfjm,@function
        .size           _Z14kernel_loopingPfjm,(.L_x_9 - _Z14kernel_loopingPfjm)
        .other          _Z14kernel_loopingPfjm,@"STO_CUDA_ENTRY STV_DEFAULT"
_Z14kernel_loopingPfjm:
.text._Z14kernel_loopingPfjm:
[----:B------:R-:W-:Y:S01]  /*0000*/  LDC R1, c[0x0][0x37c] ;  /* 0x0000df00ff017b82 */ /* 0x000fe20000000800 */
[----:B------:R-:W0:Y:S02]  /*0010*/  LDCU.64 UR6, c[0x0][0x390] ;  /* 0x00007200ff0677ac */ /* 0x000e240008000a00 */
[----:B0-----:R-:W-:-:S04]  /*0020*/  ISETP.NE.U32.AND P0, PT, RZ, UR6, PT ;  /* 0x00000006ff007c0c */ /* 0x001fc8000bf05070 */
[----:B------:R-:W-:-:S13]  /*0030*/  ISETP.NE.AND.EX P0, PT, RZ, UR7, PT, P0 ;  /* 0x00000007ff007c0c */ /* 0x000fda000bf05300 */
[----:B------:R-:W-:Y:S05]  /*0040*/  @!P0 EXIT ;  /* 0x000000000000894d */ /* 0x000fea0003800000 */
[----:B------:R-:W0:Y:S01]  /*0050*/  S2R R8, SR_CTAID.X ;  /* 0x0000000000087919 */ /* 0x000e220000002500 */
[----:B------:R-:W1:Y:S01]  /*0060*/  LDCU UR8, c[0x0][0x370] ;  /* 0x00006e00ff0877ac */ /* 0x000e620008000800 */
[----:B------:R-:W0:Y:S01]  /*0070*/  S2R R9, SR_TID.X ;  /* 0x0000000000097919 */ /* 0x000e220000002100 */
[----:B------:R-:W0:Y:S01]  /*0080*/  LDCU UR9, c[0x0][0x360] ;  /* 0x00006c00ff0977ac */ /* 0x000e220008000800 */
[----:B------:R-:W-:Y:S02]  /*0090*/  UISETP.GE.U32.AND UP0, UPT, UR6, 0x8, UPT ;  /* 0x000000080600788c */ /* 0x000fe4000bf06070 */
[----:B------:R-:W-:Y:S02]  /*00a0*/  ULOP3.LUT UR13, UR6, 0x7, URZ, 0xc0, !UPT ;  /* 0x00000007060d7892 */ /* 0x000fe4000f8ec0ff */
[----:B------:R-:W-:Y:S01]  /*00b0*/  UISETP.GE.U32.AND.EX UP0, UPT, UR7, URZ, UPT, UP0 ;  /* 0x000000ff0700728c */ /* 0x000fe2000bf06100 */
[----:B------:R-:W-:Y:S01]  /*00c0*/  UMOV UR4, URZ ;  /* 0x000000ff00047c82 */ /* 0x000fe20008000000 */
[----:B------:R-:W-:-:S02]  /*00d0*/  UMOV UR5, URZ ;  /* 0x000000ff00057c82 */ /* 0x000fc40008000000 */
[----:B------:R-:W-:Y:S01]  /*00e0*/  ISETP.NE.U32.AND P0, PT, RZ, UR13, PT ;  /* 0x0000000dff007c0c */ /* 0x000fe2000bf05070 */
[----:B------:R-:W2:Y:S03]  /*00f0*/  LDCU.64 UR10, c[0x0][0x358] ;  /* 0x00006b00ff0a77ac */ /* 0x000ea60008000a00 */
[----:B------:R-:W-:Y:S01]  /*0100*/  ISETP.NE.AND.EX P0, PT, RZ, RZ, PT, P0 ;  /* 0x000000ffff00720c */ /* 0x000fe20003f05300 */
[----:B0-----:R-:W-:Y:S01]  /*0110*/  IMAD R8, R8, UR9, R9 ;  /* 0x0000000908087c24 */ /* 0x001fe2000f8e0209 */
[----:B-12---:R-:W-:Y:S11]  /*0120*/  BRA.U !UP0, `(.L_x_0) ;  /* 0x0000000508c87547 */ /* 0x006ff6000b800000 */
[----:B------:R-:W0:Y:S01]  /*0130*/  LDCU UR5, c[0x0][0x394] ;  /* 0x00007280ff0577ac */ /* 0x000e220008000800 */
[C---:B------:R-:W-:Y:S01]  /*0140*/  IADD3 R0, P1, PT, R8.reuse, UR8, RZ ;  /* 0x0000000808007c10 */ /* 0x040fe2000ff3e0ff */
[----:B------:R-:W-:Y:S01]  /*0150*/  IMAD.SHL.U32 R10, R8, 0x4, RZ ;  /* 0x00000004080a7824 */ /* 0x000fe200078e00ff */
[----:B------:R-:W-:Y:S01]  /*0160*/  SHF.R.U32.HI R11, RZ, 0x1e, R8 ;  /* 0x0000001eff0b7819 */ /* 0x000fe20000011608 */
[----:B------:R-:W-:Y:S01]  /*0170*/  IMAD.U32 R13, RZ, RZ, UR8 ;  /* 0x00000008ff0d7e24 */ /* 0x000fe2000f8e00ff */
[----:B------:R-:W-:Y:S01]  /*0180*/  ULOP3.LUT UR4, UR6, 0xfffffff8, URZ, 0xc0, !UPT ;  /* 0xfffffff806047892 */ /* 0x000fe2000f8ec0ff */
[----:B------:R-:W-:Y:S01]  /*0190*/  IMAD.U32 R15, RZ, RZ, UR8 ;  /* 0x00000008ff0f7e24 */ /* 0x000fe2000f8e00ff */
[----:B------:R-:W-:Y:S02]  /*01a0*/  USHF.L.U32 UR9, UR8, 0x3, URZ ;  /* 0x0000000308097899 */ /* 0x000fe400080006ff */
[----:B------:R-:W-:Y:S01]  /*01b0*/  IMAD.U32 R17, RZ, RZ, UR8 ;  /* 0x00000008ff117e24 */ /* 0x000fe2000f8e00ff */
[----:B------:R-:W-:Y:S01]  /*01c0*/  UMOV UR6, URZ ;  /* 0x000000ff00067c82 */ /* 0x000fe20008000000 */
[----:B------:R-:W-:Y:S01]  /*01d0*/  IMAD.U32 R19, RZ, RZ, UR8 ;  /* 0x00000008ff137e24 */ /* 0x000fe2000f8e00ff */
[----:B------:R-:W1:Y:S01]  /*01e0*/  LDCU UR16, c[0x0][0x388] ;  /* 0x00007100ff1077ac */ /* 0x000e620008000800 */
[----:B------:R-:W-:-:S02]  /*01f0*/  IMAD.X R3, RZ, RZ, RZ, P1 ;  /* 0x000000ffff037224 */ /* 0x000fc400008e06ff */
[----:B------:R-:W-:Y:S01]  /*0200*/  IMAD.WIDE.U32 R12, R13, 0xc, R10 ;  /* 0x0000000c0d0c7825 */ /* 0x000fe200078e000a */
[----:B------:R-:W2:Y:S02]  /*0210*/  LDCU.64 UR14, c[0x0][0x380] ;  /* 0x00007000ff0e77ac */ /* 0x000ea40008000a00 */
[----:B------:R-:W-:Y:S01]  /*0220*/  SHF.L.U64.HI R4, R0, 0x2, R3 ;  /* 0x0000000200047819 */ /* 0x000fe20000010203 */
[--C-:B------:R-:W-:Y:S01]  /*0230*/  IMAD.WIDE.U32 R14, R15, 0x14, R10.reuse ;  /* 0x000000140f0e7825 */ /* 0x100fe200078e000a */
[----:B------:R-:W-:Y:S01]  /*0240*/  USHF.R.U32.HI UR12, URZ, 0x1d, UR8 ;  /* 0x0000001dff0c7899 */ /* 0x000fe20008011608 */
[----:B0-----:R-:W-:Y:S02]  /*0250*/  UMOV UR7, UR5 ;  /* 0x0000000500077c82 */ /* 0x001fe40008000000 */
[----:B------:R-:W-:-:S04]  /*0260*/  IMAD.WIDE.U32 R16, R17, 0x18, R10 ;  /* 0x0000001811107825 */ /* 0x000fc800078e000a */
[----:B------:R-:W-:-:S04]  /*0270*/  IMAD.WIDE.U32 R18, R19, 0x1c, R10 ;  /* 0x0000001c13127825 */ /* 0x000fc800078e000a */
[----:B------:R-:W-:Y:S02]  /*0280*/  IMAD.MOV.U32 R26, RZ, RZ, R8 ;  /* 0x000000ffff1a7224 */ /* 0x000fe400078e0008 */
[----:B------:R-:W-:Y:S02]  /*0290*/  IMAD.MOV.U32 R2, RZ, RZ, RZ ;  /* 0x000000ffff027224 */ /* 0x000fe400078e00ff */
[----:B------:R-:W-:Y:S02]  /*02a0*/  VIADD R5, R13, UR6 ;  /* 0x000000060d057c36 */ /* 0x000fe40008000000 */
[----:B------:R-:W-:Y:S02]  /*02b0*/  VIADD R6, R15, UR6 ;  /* 0x000000060f067c36 */ /* 0x000fe40008000000 */
[----:B------:R-:W-:Y:S02]  /*02c0*/  VIADD R7, R17, UR6 ;  /* 0x0000000611077c36 */ /* 0x000fe40008000000 */
[----:B------:R-:W-:Y:S01]  /*02d0*/  VIADD R3, R19, UR6 ;  /* 0x0000000613037c36 */ /* 0x000fe20008000000 */
[----:B-12---:R-:W-:-:S06]  /*02e0*/  UMOV UR6, UR4 ;  /* 0x0000000400067c82 */ /* 0x006fcc0008000000 */
.L_x_1:
[----:B------:R-:W-:-:S04]  /*02f0*/  ISETP.GE.U32.AND P1, PT, R26, UR16, PT ;  /* 0x000000101a007c0c */ /* 0x000fc8000bf26070 */
[----:B------:R-:W-:-:S13]  /*0300*/  ISETP.GE.U32.AND.EX P1, PT, R2, RZ, PT, P1 ;  /* 0x000000ff0200720c */ /* 0x000fda0003f26110 */
[----:B0-----:R-:W-:-:S04]  /*0310*/  @!P1 IADD3 R22, P2, PT, R10, UR14, RZ ;  /* 0x0000000e0a169c10 */ /* 0x001fc8000ff5e0ff */
[----:B------:R-:W-:-:S05]  /*0320*/  @!P1 IADD3.X R23, PT, PT, R11, UR15, RZ, P2, !PT ;  /* 0x0000000f0b179c10 */ /* 0x000fca00097fe4ff */
[----:B------:R-:W2:Y:S01]  /*0330*/  @!P1 LDG.E R20, desc[UR10][R22.64] ;  /* 0x0000000a16149981 */ /* 0x000ea2000c1e1900 */
[----:B------:R-:W-:-:S04]  /*0340*/  IADD3 R21, P3, PT, R26, UR8, RZ ;  /* 0x000000081a157c10 */ /* 0x000fc8000ff7e0ff */
[----:B------:R-:W-:Y:S01]  /*0350*/  ISETP.GE.U32.AND P2, PT, R21, UR16, PT ;  /* 0x0000001015007c0c */ /* 0x000fe2000bf46070 */
[----:B------:R-:W-:-:S05]  /*0360*/  IMAD.X R21, RZ, RZ, R2, P3 ;  /* 0x000000ffff157224 */ /* 0x000fca00018e0602 */
[----:B------:R-:W-:-:S13]  /*0370*/  ISETP.GE.U32.AND.EX P2, PT, R21, RZ, PT, P2 ;  /* 0x000000ff1500720c */ /* 0x000fda0003f46120 */
[----:B------:R-:W-:-:S04]  /*0380*/  @!P2 LEA R24, P3, R0, UR14, 0x2 ;  /* 0x0000000e0018ac11 */ /* 0x000fc8000f8610ff */
[----:B------:R-:W-:Y:S01]  /*0390*/  @!P2 IADD3.X R25, PT, PT, R4, UR15, RZ, P3, !PT ;  /* 0x0000000f0419ac10 */ /* 0x000fe20009ffe4ff */
[----:B--2---:R-:W-:-:S05]  /*03a0*/  @!P1 FADD R29, R20, 4 ;  /* 0x40800000141d9421 */ /* 0x004fca0000000000 */
[----:B------:R0:W-:Y:S04]  /*03b0*/  @!P1 STG.E desc[UR10][R22.64], R29 ;  /* 0x0000001d16009986 */ /* 0x0001e8000c10190a */
[----:B------:R-:W2:Y:S01]  /*03c0*/  @!P2 LDG.E R21, desc[UR10][R24.64] ;  /* 0x0000000a1815a981 */ /* 0x000ea2000c1e1900 */
[----:B------:R-:W-:Y:S02]  /*03d0*/  IMAD.U32 R27, RZ, RZ, UR8 ;  /* 0x00000008ff1b7e24 */ /* 0x000fe4000f8e00ff */
[----:B------:R-:W-:-:S03]  /*03e0*/  IMAD.U32 R20, RZ, RZ, UR8 ;  /* 0x00000008ff147e24 */ /* 0x000fc6000f8e00ff */
[----:B------:R-:W-:Y:S01]  /*03f0*/  LEA R28, P1, R27, R26, 0x1 ;  /* 0x0000001a1b1c7211 */ /* 0x000fe200078208ff */
[----:B0-----:R-:W-:-:S03]  /*0400*/  IMAD.U32 R23, RZ, RZ, UR15 ;  /* 0x0000000fff177e24 */ /* 0x001fc6000f8e00ff */
[----:B------:R-:W-:Y:S01]  /*0410*/  LEA.HI.X R27, R20, R2, RZ, 0x1, P1 ;  /* 0x00000002141b7211 */ /* 0x000fe200008f0cff */
[----:B------:R-:W-:Y:S01]  /*0420*/  IMAD.U32 R20, RZ, RZ, UR14 ;  /* 0x0000000eff147e24 */ /* 0x000fe2000f8e00ff */
[----:B------:R-:W-:-:S04]  /*0430*/  ISETP.GE.U32.AND P1, PT, R28, UR16, PT ;  /* 0x000000101c007c0c */ /* 0x000fc8000bf26070 */
[----:B------:R-:W-:-:S13]  /*0440*/  ISETP.GE.U32.AND.EX P1, PT, R27, RZ, PT, P1 ;  /* 0x000000ff1b00720c */ /* 0x000fda0003f26110 */
[----:B------:R-:W-:Y:S01]  /*0450*/  @!P1 IADD3 R20, P3, P4, R20, UR9, R10 ;  /* 0x0000000914149c10 */ /* 0x000fe2000fc7e00a */
[----:B--2---:R-:W-:-:S03]  /*0460*/  @!P2 FADD R29, R21, 4 ;  /* 0x40800000151da421 */ /* 0x004fc60000000000 */
[----:B------:R-:W-:Y:S02]  /*0470*/  @!P1 IADD3.X R21, PT, PT, R23, UR12, R11, P3, P4 ;  /* 0x0000000c17159c10 */ /* 0x000fe40009fe840b */
[----:B------:R0:W-:Y:S04]  /*0480*/  @!P2 STG.E desc[UR10][R24.64], R29 ;  /* 0x0000001d1800a986 */ /* 0x0001e8000c10190a */
[----:B------:R-:W2:Y:S01]  /*0490*/  @!P1 LDG.E R23, desc[UR10][R20.64] ;  /* 0x0000000a14179981 */ /* 0x000ea2000c1e1900 */
[----:B------:R-:W-:-:S05]  /*04a0*/  IADD3 R28, P2, PT, R28, UR8, RZ ;  /* 0x000000081c1c7c10 */ /* 0x000fca000ff5e0ff */
[----:B0-----:R-:W-:Y:S01]  /*04b0*/  IMAD.X R29, RZ, RZ, R27, P2 ;  /* 0x000000ffff1d7224 */ /* 0x001fe200010e061b */
[----:B------:R-:W-:-:S04]  /*04c0*/  ISETP.GE.U32.AND P2, PT, R28, UR16, PT ;  /* 0x000000101c007c0c */ /* 0x000fc8000bf46070 */
[----:B------:R-:W-:-:S13]  /*04d0*/  ISETP.GE.U32.AND.EX P2, PT, R29, RZ, PT, P2 ;  /* 0x000000ff1d00720c */ /* 0x000fda0003f46120 */
[----:B------:R-:W-:Y:S01]  /*04e0*/  @!P2 IADD3 R22, P3, PT, R12, UR14, RZ ;  /* 0x0000000e0c16ac10 */ /* 0x000fe2000ff7e0ff */
[----:B--2---:R-:W-:-:S03]  /*04f0*/  @!P1 FADD R27, R23, 4 ;  /* 0x40800000171b9421 */ /* 0x004fc60000000000 */
[----:B------:R-:W-:Y:S02]  /*0500*/  @!P2 IADD3.X R23, PT, PT, R5, UR15, RZ, P3, !PT ;  /* 0x0000000f0517ac10 */ /* 0x000fe40009ffe4ff */
[----:B------:R0:W-:Y:S04]  /*0510*/  @!P1 STG.E desc[UR10][R20.64], R27 ;  /* 0x0000001b14009986 */ /* 0x0001e8000c10190a */
[----:B0-----:R-:W2:Y:S01]  /*0520*/  @!P2 LDG.E R27, desc[UR10][R22.64] ;  /* 0x0000000a161ba981 */ /* 0x001ea2000c1e1900 */
[----:B------:R-:W-:Y:S01]  /*0530*/  IADD3 R28, P1, PT, R28, UR8, RZ ;  /* 0x000000081c1c7c10 */ /* 0x000fe2000ff3e0ff */
[----:B------:R-:W-:-:S04]  /*0540*/  IMAD.U32 R25, RZ, RZ, UR8 ;  /* 0x00000008ff197e24 */ /* 0x000fc8000f8e00ff */
[----:B------:R-:W-:Y:S01]  /*0550*/  IMAD.X R29, RZ, RZ, R29, P1 ;  /* 0x000000ffff1d7224 */ /* 0x000fe200008e061d */
[----:B------:R-:W-:-:S04]  /*0560*/  ISETP.GE.U32.AND P1, PT, R28, UR16, PT ;  /* 0x000000101c007c0c */ /* 0x000fc8000bf26070 */
[----:B------:R-:W-:-:S13]  /*0570*/  ISETP.GE.U32.AND.EX P1, PT, R29, RZ, PT, P1 ;  /* 0x000000ff1d00720c */ /* 0x000fda0003f26110 */
[----:B------:R-:W-:-:S04]  /*0580*/  @!P1 LEA R24, P3, R25, R10, 0x4 ;  /* 0x0000000a19189211 */ /* 0x000fc800078620ff */
[----:B------:R-:W-:Y:S02]  /*0590*/  @!P1 LEA.HI.X R25, R25, R11, RZ, 0x4, P3 ;  /* 0x0000000b19199211 */ /* 0x000fe400018f24ff */
[----:B------:R-:W-:-:S04]  /*05a0*/  @!P1 IADD3 R24, P3, PT, R24, UR14, RZ ;  /* 0x0000000e18189c10 */ /* 0x000fc8000ff7e0ff */
[----:B------:R-:W-:Y:S01]  /*05b0*/  @!P1 IADD3.X R25, PT, PT, R25, UR15, RZ, P3, !PT ;  /* 0x0000000f19199c10 */ /* 0x000fe20009ffe4ff */
[----:B--2---:R-:W-:-:S05]  /*05c0*/  @!P2 FADD R27, R27, 4 ;  /* 0x408000001b1ba421 */ /* 0x004fca0000000000 */
[----:B------:R0:W-:Y:S04]  /*05d0*/  @!P2 STG.E desc[UR10][R22.64], R27 ;  /* 0x0000001b1600a986 */ /* 0x0001e8000c10190a */
[----:B------:R-:W0:Y:S01]  /*05e0*/  @!P1 LDG.E R21, desc[UR10][R24.64] ;  /* 0x0000000a18159981 */ /* 0x000e22000c1e1900 */
[----:B------:R-:W-:-:S05]  /*05f0*/  IADD3 R28, P2, PT, R28, UR8, RZ ;  /* 0x000000081c1c7c10 */ /* 0x000fca000ff5e0ff */
[----:B------:R-:W-:Y:S01]  /*0600*/  IMAD.X R29, RZ, RZ, R29, P2 ;  /* 0x000000ffff1d7224 */ /* 0x000fe200010e061d */
[----:B------:R-:W-:-:S04]  /*0610*/  ISETP.GE.U32.AND P2, PT, R28, UR16, PT ;  /* 0x000000101c007c0c */ /* 0x000fc8000bf46070 */
[----:B------:R-:W-:-:S13]  /*0620*/  ISETP.GE.U32.AND.EX P2, PT, R29, RZ, PT, P2 ;  /* 0x000000ff1d00720c */ /* 0x000fda0003f46120 */
[----:B------:R-:W-:Y:S01]  /*0630*/  @!P2 IADD3 R20, P3, PT, R14, UR14, RZ ;  /* 0x0000000e0e14ac10 */ /* 0x000fe2000ff7e0ff */
[----:B0-----:R-:W-:-:S03]  /*0640*/  @!P1 FADD R27, R21, 4 ;  /* 0x40800000151b9421 */ /* 0x001fc60000000000 */
[----:B------:R-:W-:Y:S02]  /*0650*/  @!P2 IADD3.X R21, PT, PT, R6, UR15, RZ, P3, !PT ;  /* 0x0000000f0615ac10 */ /* 0x000fe40009ffe4ff */
        /* <DEDUP_REMOVED lines=10> */
[----:B0-----:R-:W2:Y:S01]  /*0700*/  @!P1 LDG.E R20, desc[UR10][R22.64] ;  /* 0x0000000a16149981 */ /* 0x001ea2000c1e1900 */
[----:B------:R-:W-:-:S04]  /*0710*/  IADD3 R28, P3, PT, R28, UR8, RZ ;  /* 0x000000081c1c7c10 */ /* 0x000fc8000ff7e0ff */
[----:B------:R-:W-:Y:S01]  /*0720*/  ISETP.GE.U32.AND P2, PT, R28, UR16, PT ;  /* 0x000000101c007c0c */ /* 0x000fe2000bf46070 */
[----:B------:R-:W-:-:S05]  /*0730*/  IMAD.X R29, RZ, RZ, R29, P3 ;  /* 0x000000ffff1d7224 */ /* 0x000fca00018e061d */
[----:B------:R-:W-:-:S13]  /*0740*/  ISETP.GE.U32.AND.EX P2, PT, R29, RZ, PT, P2 ;  /* 0x000000ff1d00720c */ /* 0x000fda0003f46120 */
[----:B------:R-:W-:-:S04]  /*0750*/  @!P2 IADD3 R24, P3, PT, R18, UR14, RZ ;  /* 0x0000000e1218ac10 */ /* 0x000fc8000ff7e0ff */
[----:B------:R-:W-:Y:S01]  /*0760*/  @!P2 IADD3.X R25, PT, PT, R3, UR15, RZ, P3, !PT ;  /* 0x0000000f0319ac10 */ /* 0x000fe20009ffe4ff */
[----:B--2---:R-:W-:-:S05]  /*0770*/  @!P1 FADD R29, R20, 4 ;  /* 0x40800000141d9421 */ /* 0x004fca0000000000 */
[----:B------:R0:W-:Y:S04]  /*0780*/  @!P1 STG.E desc[UR10][R22.64], R29 ;  /* 0x0000001d16009986 */ /* 0x0001e8000c10190a */
[----:B------:R-:W2:Y:S01]  /*0790*/  @!P2 LDG.E R28, desc[UR10][R24.64] ;  /* 0x0000000a181ca981 */ /* 0x000ea2000c1e1900 */
[----:B------:R-:W-:Y:S01]  /*07a0*/  UIADD3 UR6, UP0, UPT, UR6, -0x8, URZ ;  /* 0xfffffff806067890 */ /* 0x000fe2000ff1e0ff */
[----:B------:R-:W-:Y:S01]  /*07b0*/  IADD3 R26, P1, PT, R26, UR9, RZ ;  /* 0x000000091a1a7c10 */ /* 0x000fe2000ff3e0ff */
[----:B------:R-:W-:Y:S02]  /*07c0*/  ULEA UR14, UP1, UR8, UR14, 0x5 ;  /* 0x0000000e080e7291 */ /* 0x000fe4000f8228ff */
[----:B------:R-:W-:Y:S01]  /*07d0*/  UIADD3.X UR7, UPT, UPT, UR7, -0x1, URZ, UP0, !UPT ;  /* 0xffffffff07077890 */ /* 0x000fe200087fe4ff */
[----:B------:R-:W-:Y:S01]  /*07e0*/  IADD3.X R2, PT, PT, R2, UR12, RZ, P1, !PT ;  /* 0x0000000c02027c10 */ /* 0x000fe20008ffe4ff */
[----:B------:R-:W-:-:S02]  /*07f0*/  UISETP.NE.U32.AND UP0, UPT, UR6, URZ, UPT ;  /* 0x000000ff0600728c */ /* 0x000fc4000bf05070 */
[----:B------:R-:W-:Y:S02]  /*0800*/  ULEA.HI.X UR15, UR8, UR15, URZ, 0x5, UP1 ;  /* 0x0000000f080f7291 */ /* 0x000fe400088f2cff */
[----:B------:R-:W-:Y:S01]  /*0810*/  UISETP.NE.AND.EX UP0, UPT, UR7, URZ, UPT, UP0 ;  /* 0x000000ff0700728c */ /* 0x000fe2000bf05300 */
[----:B--2---:R-:W-:-:S05]  /*0820*/  @!P2 FADD R21, R28, 4 ;  /* 0x408000001c15a421 */ /* 0x004fca0000000000 */
[----:B------:R0:W-:Y:S03]  /*0830*/  @!P2 STG.E desc[UR10][R24.64], R21 ;  /* 0x000000151800a986 */ /* 0x0001e6000c10190a */
[----:B------:R-:W-:Y:S05]  /*0840*/  BRA.U UP0, `(.L_x_1) ;  /* 0xfffffff900a87547 */ /* 0x000fea000b83ffff */
.L_x_0:
[----:B------:R-:W-:Y:S05]  /*0850*/  @!P0 EXIT ;  /* 0x000000000000894d */ /* 0x000fea0003800000 */
[----:B------:R-:W1:Y:S01]  /*0860*/  LDC R0, c[0x0][0x390] ;  /* 0x0000e400ff007b82 */ /* 0x000e620000000800 */
[----:B------:R-:W-:-:S04]  /*0870*/  UISETP.GE.U32.AND UP0, UPT, UR13, 0x4, UPT ;  /* 0x000000040d00788c */ /* 0x000fc8000bf06070 */
[----:B------:R-:W-:Y:S01]  /*0880*/  UISETP.GE.U32.AND.EX UP0, UPT, URZ, URZ, UPT, UP0 ;  /* 0x000000ffff00728c */ /* 0x000fe2000bf06100 */
[----:B-1----:R-:W-:-:S08]  /*0890*/  LOP3.LUT R15, R0, 0x3, RZ, 0xc0, !PT ;  /* 0x00000003000f7812 */ /* 0x002fd000078ec0ff */
[----:B------:R-:W-:Y:S05]  /*08a0*/  BRA.U !UP0, `(.L_x_2) ;  /* 0x0000000108c47547 */ /* 0x000fea000b800000 */
[----:B------:R-:W1:Y:S01]  /*08b0*/  LDCU UR7, c[0x0][0x388] ;  /* 0x00007100ff0777ac */ /* 0x000e620008000800 */
[----:B------:R-:W-:Y:S02]  /*08c0*/  IMAD.U32 R3, RZ, RZ, UR4 ;  /* 0x00000004ff037e24 */ /* 0x000fe4000f8e00ff */
[----:B------:R-:W-:Y:S01]  /*08d0*/  IMAD.MOV.U32 R9, RZ, RZ, RZ ;  /* 0x000000ffff097224 */ /* 0x000fe200078e00ff */
[----:B------:R-:W-:Y:S02]  /*08e0*/  UIMAD UR6, UR5, UR8, URZ ;  /* 0x00000008050672a4 */ /* 0x000fe4000f8e02ff */
[----:B------:R-:W-:-:S04]  /*08f0*/  IMAD.WIDE.U32 R2, R3, UR8, R8 ;  /* 0x0000000803027c25 */ /* 0x000fc8000f8e0008 */
[----:B------:R-:W-:Y:S01]  /*0900*/  VIADD R3, R3, UR6 ;  /* 0x0000000603037c36 */ /* 0x000fe20008000000 */
[----:B-1----:R-:W-:-:S04]  /*0910*/  ISETP.GE.U32.AND P0, PT, R2, UR7, PT ;  /* 0x0000000702007c0c */ /* 0x002fc8000bf06070 */
[----:B------:R-:W-:-:S13]  /*0920*/  ISETP.GE.U32.AND.EX P0, PT, R3, RZ, PT, P0 ;  /* 0x000000ff0300720c */ /* 0x000fda0003f06100 */
[----:B------:R-:W1:Y:S02]  /*0930*/  @!P0 LDC.64 R4, c[0x0][0x380] ;  /* 0x0000e000ff048b82 */ /* 0x000e640000000a00 */
[----:B-1----:R-:W-:-:S04]  /*0940*/  @!P0 LEA R4, P1, R2, R4, 0x2 ;  /* 0x0000000402048211 */ /* 0x002fc800078210ff */
[----:B------:R-:W-:-:S05]  /*0950*/  @!P0 LEA.HI.X R5, R2, R5, R3, 0x2, P1 ;  /* 0x0000000502058211 */ /* 0x000fca00008f1403 */
[----:B------:R-:W2:Y:S01]  /*0960*/  @!P0 LDG.E R6, desc[UR10][R4.64] ;  /* 0x0000000a04068981 */ /* 0x000ea2000c1e1900 */
[----:B------:R-:W-:-:S05]  /*0970*/  IADD3 R7, P1, PT, R2, UR8, RZ ;  /* 0x0000000802077c10 */ /* 0x000fca000ff3e0ff */
[----:B------:R-:W-:Y:S01]  /*0980*/  IMAD.X R12, RZ, RZ, R3, P1 ;  /* 0x000000ffff0c7224 */ /* 0x000fe200008e0603 */
[----:B------:R-:W-:-:S04]  /*0990*/  ISETP.GE.U32.AND P1, PT, R7, UR7, PT ;  /* 0x0000000707007c0c */ /* 0x000fc8000bf26070 */
[----:B------:R-:W-:-:S13]  /*09a0*/  ISETP.GE.U32.AND.EX P1, PT, R12, RZ, PT, P1 ;  /* 0x000000ff0c00720c */ /* 0x000fda0003f26110 */
[----:B------:R-:W1:Y:S02]  /*09b0*/  @!P1 LDC.64 R2, c[0x0][0x380] ;  /* 0x0000e000ff029b82 */ /* 0x000e640000000a00 */
[----:B-1----:R-:W-:-:S04]  /*09c0*/  @!P1 LEA R2, P2, R7, R2, 0x2 ;  /* 0x0000000207029211 */ /* 0x002fc800078410ff */
[----:B------:R-:W-:Y:S01]  /*09d0*/  @!P1 LEA.HI.X R3, R7, R3, R12, 0x2, P2 ;  /* 0x0000000307039211 */ /* 0x000fe200010f140c */
[----:B--2---:R-:W-:-:S05]  /*09e0*/  @!P0 FADD R11, R6, 4 ;  /* 0x40800000060b8421 */ /* 0x004fca0000000000 */
[----:B------:R1:W-:Y:S04]  /*09f0*/  @!P0 STG.E desc[UR10][R4.64], R11 ;  /* 0x0000000b04008986 */ /* 0x0003e8000c10190a */
[----:B------:R-:W2:Y:S01]  /*0a00*/  @!P1 LDG.E R10, desc[UR10][R2.64] ;  /* 0x0000000a020a9981 */ /* 0x000ea2000c1e1900 */
[----:B------:R-:W-:-:S05]  /*0a10*/  IADD3 R14, P0, PT, R7, UR8, RZ ;  /* 0x00000008070e7c10 */ /* 0x000fca000ff1e0ff */
[----:B------:R-:W-:Y:S01]  /*0a20*/  IMAD.X R12, RZ, RZ, R12, P0 ;  /* 0x000000ffff0c7224 */ /* 0x000fe200000e060c */
[----:B------:R-:W-:-:S04]  /*0a30*/  ISETP.GE.U32.AND P0, PT, R14, UR7, PT ;  /* 0x000000070e007c0c */ /* 0x000fc8000bf06070 */
[----:B------:R-:W-:-:S13]  /*0a40*/  ISETP.GE.U32.AND.EX P0, PT, R12, RZ, PT, P0 ;  /* 0x000000ff0c00720c */ /* 0x000fda0003f06100 */
[----:B------:R-:W3:Y:S02]  /*0a50*/  @!P0 LDC.64 R6, c[0x0][0x380] ;  /* 0x0000e000ff068b82 */ /* 0x000ee40000000a00 */
[----:B---3--:R-:W-:-:S04]  /*0a60*/  @!P0 LEA R6, P2, R14, R6, 0x2 ;  /* 0x000000060e068211 */ /* 0x008fc800078410ff */
[----:B------:R-:W-:Y:S01]  /*0a70*/  @!P0 LEA.HI.X R7, R14, R7, R12, 0x2, P2 ;  /* 0x000000070e078211 */ /* 0x000fe200010f140c */
[----:B--2---:R-:W-:-:S05]  /*0a80*/  @!P1 FADD R13, R10, 4 ;  /* 0x408000000a0d9421 */ /* 0x004fca0000000000 */
[----:B------:R2:W-:Y:S04]  /*0a90*/  @!P1 STG.E desc[UR10][R2.64], R13 ;  /* 0x0000000d02009986 */ /* 0x0005e8000c10190a */
[----:B-1----:R-:W3:Y:S01]  /*0aa0*/  @!P0 LDG.E R4, desc[UR10][R6.64] ;  /* 0x0000000a06048981 */ /* 0x002ee2000c1e1900 */
[----:B------:R-:W-:Y:S01]  /*0ab0*/  IADD3 R14, P1, PT, R14, UR8, RZ ;  /* 0x000000080e0e7c10 */ /* 0x000fe2000ff3e0ff */
[----:B------:R-:W-:Y:S04]  /*0ac0*/  BSSY.RECONVERGENT B0, `(.L_x_3) ;  /* 0x000000d000007945 */ /* 0x000fe80003800200 */
[----:B------:R-:W-:Y:S01]  /*0ad0*/  IMAD.X R11, RZ, RZ, R12, P1 ;  /* 0x000000ffff0b7224 */ /* 0x000fe200008e060c */
[----:B------:R-:W-:-:S04]  /*0ae0*/  ISETP.GE.U32.AND P1, PT, R14, UR7, PT ;  /* 0x000000070e007c0c */ /* 0x000fc8000bf26070 */
[----:B------:R-:W-:Y:S01]  /*0af0*/  ISETP.GE.U32.AND.EX P1, PT, R11, RZ, PT, P1 ;  /* 0x000000ff0b00720c */ /* 0x000fe20003f26110 */
[----:B---3--:R-:W-:-:S05]  /*0b00*/  @!P0 FADD R5, R4, 4 ;  /* 0x4080000004058421 */ /* 0x008fca0000000000 */
[----:B------:R2:W-:Y:S07]  /*0b10*/  @!P0 STG.E desc[UR10][R6.64], R5 ;  /* 0x0000000506008986 */ /* 0x0005ee000c10190a */
[----:B------:R-:W-:Y:S05]  /*0b20*/  @P1 BRA `(.L_x_4) ;  /* 0x0000000000181947 */ /* 0x000fea0003800000 */
[----:B------:R-:W2:Y:S02]  /*0b30*/  LDCU.64 UR6, c[0x0][0x380] ;  /* 0x00007000ff0677ac */ /* 0x000ea40008000a00 */
[----:B--2---:R-:W-:-:S04]  /*0b40*/  LEA R2, P0, R14, UR6, 0x2 ;  /* 0x000000060e027c11 */ /* 0x004fc8000f8010ff */
[----:B------:R-:W-:-:S05]  /*0b50*/  LEA.HI.X R3, R14, UR7, R11, 0x2, P0 ;  /* 0x000000070e037c11 */ /* 0x000fca00080f140b */
[----:B------:R-:W2:Y:S02]  /*0b60*/  LDG.E R4, desc[UR10][R2.64] ;  /* 0x0000000a02047981 */ /* 0x000ea4000c1e1900 */
[----:B--2---:R-:W-:-:S05]  /*0b70*/  FADD R5, R4, 4 ;  /* 0x4080000004057421 */ /* 0x004fca0000000000 */
[----:B------:R1:W-:Y:S02]  /*0b80*/  STG.E desc[UR10][R2.64], R5 ;  /* 0x0000000502007986 */ /* 0x0003e4000c10190a */
.L_x_4:
[----:B------:R-:W-:Y:S05]  /*0b90*/  BSYNC.RECONVERGENT B0 ;  /* 0x0000000000007941 */ /* 0x000fea0003800200 */
.L_x_3:
[----:B------:R-:W-:-:S04]  /*0ba0*/  UIADD3 UR4, UP0, UPT, UR4, 0x4, URZ ;  /* 0x0000000404047890 */ /* 0x000fc8000ff1e0ff */
[----:B------:R-:W-:-:S12]  /*0bb0*/  UIADD3.X UR5, UPT, UPT, URZ, UR5, URZ, UP0, !UPT ;  /* 0x00000005ff057290 */ /* 0x000fd800087fe4ff */
.L_x_2:
[----:B------:R-:W-:-:S04]  /*0bc0*/  ISETP.NE.U32.AND P0, PT, R15, RZ, PT ;  /* 0x000000ff0f00720c */ /* 0x000fc80003f05070 */
[----:B------:R-:W-:-:S13]  /*0bd0*/  ISETP.NE.AND.EX P0, PT, RZ, RZ, PT, P0 ;  /* 0x000000ffff00720c */ /* 0x000fda0003f05300 */
[----:B------:R-:W-:Y:S05]  /*0be0*/  @!P0 EXIT ;  /* 0x000000000000894d */ /* 0x000fea0003800000 */
[----:B------:R-:W-:-:S04]  /*0bf0*/  ISETP.NE.U32.AND P0, PT, R15, 0x1, PT ;  /* 0x000000010f00780c */ /* 0x000fc80003f05070 */
[----:B------:R-:W-:-:S13]  /*0c00*/  ISETP.NE.AND.EX P0, PT, RZ, RZ, PT, P0 ;  /* 0x000000ffff00720c */ /* 0x000fda0003f05300 */
[----:B------:R-:W-:Y:S05]  /*0c10*/  @!P0 BRA `(.L_x_5) ;  /* 0x0000000000788947 */ /* 0x000fea0003800000 */
[----:B------:R-:W3:Y:S01]  /*0c20*/  LDCU UR7, c[0x0][0x388] ;  /* 0x00007100ff0777ac */ /* 0x000ee20008000800 */
[----:B-12---:R-:W-:Y:S02]  /*0c30*/  IMAD.U32 R5, RZ, RZ, UR4 ;  /* 0x00000004ff057e24 */ /* 0x006fe4000f8e00ff */
[----:B------:R-:W-:Y:S01]  /*0c40*/  IMAD.MOV.U32 R2, RZ, RZ, R8 ;  /* 0x000000ffff027224 */ /* 0x000fe200078e0008 */
[----:B------:R-:W-:Y:S01]  /*0c50*/  UIMAD UR6, UR5, UR8, URZ ;  /* 0x00000008050672a4 */ /* 0x000fe2000f8e02ff */
[----:B------:R-:W-:Y:S02]  /*0c60*/  IMAD.MOV.U32 R3, RZ, RZ, RZ ;  /* 0x000000ffff037224 */ /* 0x000fe400078e00ff */
[----:B------:R-:W-:-:S04]  /*0c70*/  IMAD.WIDE.U32 R4, R5, UR8, R2 ;  /* 0x0000000805047c25 */ /* 0x000fc8000f8e0002 */
[----:B------:R-:W-:Y:S01]  /*0c80*/  VIADD R6, R5, UR6 ;  /* 0x0000000605067c36 */ /* 0x000fe20008000000 */
[----:B---3--:R-:W-:-:S04]  /*0c90*/  ISETP.GE.U32.AND P0, PT, R4, UR7, PT ;  /* 0x0000000704007c0c */ /* 0x008fc8000bf06070 */
[----:B------:R-:W-:-:S13]  /*0ca0*/  ISETP.GE.U32.AND.EX P0, PT, R6, RZ, PT, P0 ;  /* 0x000000ff0600720c */ /* 0x000fda0003f06100 */
[----:B------:R-:W1:Y:S02]  /*0cb0*/  @!P0 LDC.64 R2, c[0x0][0x380] ;  /* 0x0000e000ff028b82 */ /* 0x000e640000000a00 */
[----:B-1----:R-:W-:-:S04]  /*0cc0*/  @!P0 LEA R2, P1, R4, R2, 0x2 ;  /* 0x0000000204028211 */ /* 0x002fc800078210ff */
[----:B------:R-:W-:-:S05]  /*0cd0*/  @!P0 LEA.HI.X R3, R4, R3, R6, 0x2, P1 ;  /* 0x0000000304038211 */ /* 0x000fca00008f1406 */
[----:B------:R-:W2:Y:S01]  /*0ce0*/  @!P0 LDG.E R5, desc[UR10][R2.64] ;  /* 0x0000000a02058981 */ /* 0x000ea2000c1e1900 */
[----:B------:R-:W-:Y:S01]  /*0cf0*/  IADD3 R4, P1, PT, R4, UR8, RZ ;  /* 0x0000000804047c10 */ /* 0x000fe2000ff3e0ff */
[----:B------:R-:W-:Y:S04]  /*0d00*/  BSSY.RECONVERGENT B0, `(.L_x_6) ;  /* 0x000000d000007945 */ /* 0x000fe80003800200 */
[----:B------:R-:W-:Y:S01]  /*0d10*/  IMAD.X R7, RZ, RZ, R6, P1 ;  /* 0x000000ffff077224 */ /* 0x000fe200008e0606 */
[----:B------:R-:W-:-:S04]  /*0d20*/  ISETP.GE.U32.AND P1, PT, R4, UR7, PT ;  /* 0x0000000704007c0c */ /* 0x000fc8000bf26070 */
[----:B------:R-:W-:Y:S01]  /*0d30*/  ISETP.GE.U32.AND.EX P1, PT, R7, RZ, PT, P1 ;  /* 0x000000ff0700720c */ /* 0x000fe20003f26110 */
[----:B--2---:R-:W-:-:S05]  /*0d40*/  @!P0 FADD R5, R5, 4 ;  /* 0x4080000005058421 */ /* 0x004fca0000000000 */
[----:B------:R1:W-:Y:S07]  /*0d50*/  @!P0 STG.E desc[UR10][R2.64], R5 ;  /* 0x0000000502008986 */ /* 0x0003ee000c10190a */
[----:B------:R-:W-:Y:S05]  /*0d60*/  @P1 BRA `(.L_x_7) ;  /* 0x0000000000181947 */ /* 0x000fea0003800000 */
[----:B------:R-:W1:Y:S02]  /*0d70*/  LDCU.64 UR6, c[0x0][0x380] ;  /* 0x00007000ff0677ac */ /* 0x000e640008000a00 */
[----:B-1----:R-:W-:-:S04]  /*0d80*/  LEA R2, P0, R4, UR6, 0x2 ;  /* 0x0000000604027c11 */ /* 0x002fc8000f8010ff */
[----:B------:R-:W-:-:S05]  /*0d90*/  LEA.HI.X R3, R4, UR7, R7, 0x2, P0 ;  /* 0x0000000704037c11 */ /* 0x000fca00080f1407 */
[----:B------:R-:W2:Y:S02]  /*0da0*/  LDG.E R4, desc[UR10][R2.64] ;  /* 0x0000000a02047981 */ /* 0x000ea4000c1e1900 */
[----:B--2---:R-:W-:-:S05]  /*0db0*/  FADD R5, R4, 4 ;  /* 0x4080000004057421 */ /* 0x004fca0000000000 */
[----:B------:R2:W-:Y:S02]  /*0dc0*/  STG.E desc[UR10][R2.64], R5 ;  /* 0x0000000502007986 */ /* 0x0005e4000c10190a */
.L_x_7:
[----:B------:R-:W-:Y:S05]  /*0dd0*/  BSYNC.RECONVERGENT B0 ;  /* 0x0000000000007941 */ /* 0x000fea0003800200 */
.L_x_6:
[----:B------:R-:W-:-:S04]  /*0de0*/  UIADD3 UR4, UP0, UPT, UR4, 0x2, URZ ;  /* 0x0000000204047890 */ /* 0x000fc8000ff1e0ff */
[----:B------:R-:W-:-:S12]  /*0df0*/  UIADD3.X UR5, UPT, UPT, URZ, UR5, URZ, UP0, !UPT ;  /* 0x00000005ff057290 */ /* 0x000fd800087fe4ff */
.L_x_5:
[----:B------:R-:W-:-:S04]  /*0e00*/  LOP3.LUT R0, R0, 0x1, RZ, 0xc0, !PT ;  /* 0x0000000100007812 */ /* 0x000fc800078ec0ff */
[----:B------:R-:W-:-:S04]  /*0e10*/  ISETP.NE.U32.AND P0, PT, R0, 0x1, PT ;  /* 0x000000010000780c */ /* 0x000fc80003f05070 */
[----:B------:R-:W-:-:S13]  /*0e20*/  ISETP.NE.U32.AND.EX P0, PT, RZ, RZ, PT, P0 ;  /* 0x000000ffff00720c */ /* 0x000fda0003f05100 */
[----:B------:R-:W-:Y:S05]  /*0e30*/  @P0 EXIT ;  /* 0x000000000000094d */ /* 0x000fea0003800000 */
        /* <DEDUP_REMOVED lines=9> */
[----:B------:R-:W-:Y:S05]  /*0ed0*/  @P0 EXIT ;  /* 0x000000000000094d */ /* 0x000fea0003800000 */
[----:B------:R-:W1:Y:S02]  /*0ee0*/  LDCU.64 UR4, c[0x0][0x380] ;  /* 0x00007000ff0477ac */ /* 0x000e640008000a00 */
[----:B-1----:R-:W-:-:S04]  /*0ef0*/  LEA R2, P0, R4, UR4, 0x2 ;  /* 0x0000000404027c11 */ /* 0x002fc8000f8010ff */
[----:B------:R-:W-:-:S05]  /*0f00*/  LEA.HI.X R3, R4, UR5, R3, 0x2, P0 ;  /* 0x0000000504037c11 */ /* 0x000fca00080f1403 */
[----:B------:R-:W2:Y:S02]  /*0f10*/  LDG.E R0, desc[UR10][R2.64] ;  /* 0x0000000a02007981 */ /* 0x000ea4000c1e1900 */
[----:B--2---:R-:W-:-:S05]  /*0f20*/  FADD R5, R0, 4 ;  /* 0x4080000000057421 */ /* 0x004fca0000000000 */
[----:B------:R-:W-:Y:S01]  /*0f30*/  STG.E desc[UR10][R2.64], R5 ;  /* 0x0000000502007986 */ /* 0x000fe2000c10190a */
[----:B------:R-:W-:Y:S05]  /*0f40*/  EXIT ;  /* 0x000000000000794d */ /* 0x000fea0003800000 */
.L_x_8:
[----:B------:R-:W-:-:S00]  /*0f50*/  BRA `(.L_x_8) ;  /* 0xfffffffc00fc7947 */ /* 0x000fc0000383ffff */
[----:B------:R-:W-:-:S00]  /*0f60*/  NOP ;  /* 0x0000000000007918 */ /* 0x000fc00000000000 */
        /* <DEDUP_REMOVED lines=9> */
.L_x_9:


//--------------------- .nv.shared.reserved.0     --------------------------
	.section	.nv.shared.reserved.0,"aw",@nobits
	.weak		__nv_reservedSMEM_offset_0_alias
	.size		__nv_reservedSMEM_offset_0_alias, 0, 64
	.other		__nv_reservedSMEM_offset_0_alias,@"STO_CUDA_RESERVED_SHARED STV_DEFAULT"
__nv_reservedSMEM_offset_0_alias:
	.zero		0
	.zero		64


//--------------------- .nv.constant0._Z14kernel_loopingPfjm --------------------------
	.section	.nv.constant0._Z14kernel_loopingPfjm,"a",@progbits
	.sectionflags	@""
	.align	4
.nv.constant0._Z14kernel_loopingPfjm:
	.zero		920


//--------------------- SYMBOLS --------------------------

	.type		.nv.reservedSmem.offset0,@object
	.size		.nv.reservedSmem.offset0,0x4
